//
// Generated by NVIDIA NVVM Compiler
//
// Compiler Build ID: CL-36424714
// Cuda compilation tools, release 13.0, V13.0.88
// Based on NVVM 20.0.0
//

.version 9.0
.target sm_100
.address_size 64


.entry _ZN32_GLOBAL__N__14f0db26_4_k_cu_main16slightly_computeEPfj(
	.param .u64 .ptr .align 1 _ZN32_GLOBAL__N__14f0db26_4_k_cu_main16slightly_computeEPfj_param_0,
	.param .u32 _ZN32_GLOBAL__N__14f0db26_4_k_cu_main16slightly_computeEPfj_param_1
)
{
	.reg .pred 	%p<2>;
	.reg .b32 	%r<6>;
	.reg .b32 	%f<3>;
	.reg .b64 	%rd<5>;

	ld.param.u64 	%rd1, [_ZN32_GLOBAL__N__14f0db26_4_k_cu_main16slightly_computeEPfj_param_0];
	ld.param.u32 	%r2, [_ZN32_GLOBAL__N__14f0db26_4_k_cu_main16slightly_computeEPfj_param_1];
	mov.u32 	%r3, %ctaid.x;
	mov.u32 	%r4, %ntid.x;
	mov.u32 	%r5, %tid.x;
	mad.lo.s32 	%r1, %r3, %r4, %r5;
	setp.ge.u32 	%p1, %r1, %r2;
	@%p1 bra 	$L__BB0_2;
	cvta.to.global.u64 	%rd2, %rd1;
	cvt.rn.f32.u32 	%f1, %r1;
	rsqrt.approx.f32 	%f2, %f1;
	mul.wide.u32 	%rd3, %r1, 4;
	add.s64 	%rd4, %rd2, %rd3;
	st.global.f32 	[%rd4], %f2;
$L__BB0_2:
	ret;

}
.entry _ZN32_GLOBAL__N__14f0db26_4_k_cu_main15heavily_computeEPfj(
	.param .u64 .ptr .align 1 _ZN32_GLOBAL__N__14f0db26_4_k_cu_main15heavily_computeEPfj_param_0,
	.param .u32 _ZN32_GLOBAL__N__14f0db26_4_k_cu_main15heavily_computeEPfj_param_1
)
{
	.reg .pred 	%p<2>;
	.reg .b32 	%r<6>;
	.reg .b32 	%f<25>;
	.reg .b64 	%rd<5>;
	.reg .b64 	%fd<13>;

	ld.param.u64 	%rd1, [_ZN32_GLOBAL__N__14f0db26_4_k_cu_main15heavily_computeEPfj_param_0];
	ld.param.u32 	%r2, [_ZN32_GLOBAL__N__14f0db26_4_k_cu_main15heavily_computeEPfj_param_1];
	mov.u32 	%r3, %ctaid.x;
	mov.u32 	%r4, %ntid.x;
	mov.u32 	%r5, %tid.x;
	mad.lo.s32 	%r1, %r3, %r4, %r5;
	setp.ge.u32 	%p1, %r1, %r2;
	@%p1 bra 	$L__BB1_2;
	cvta.to.global.u64 	%rd2, %rd1;
	cvt.rn.f32.u32 	%f1, %r1;
	rsqrt.approx.f32 	%f2, %f1;
	add.f32 	%f3, %f2, 0f40000000;
	rsqrt.approx.f32 	%f4, %f3;
	mul.f32 	%f5, %f2, %f4;
	mul.f32 	%f6, %f5, %f5;
	rsqrt.approx.f32 	%f7, %f6;
	mul.f32 	%f8, %f5, %f7;
	mul.f32 	%f9, %f8, 0f3F000000;
	mul.f32 	%f10, %f8, %f9;
	rsqrt.approx.f32 	%f11, %f10;
	mul.f32 	%f12, %f8, %f11;
	sqrt.rn.f32 	%f13, %f12;
	fma.rn.f32 	%f14, %f12, %f13, 0f3F800000;
	cvt.f64.f32 	%fd1, %f14;
	sqrt.rn.f32 	%f15, %f14;
	cvt.f64.f32 	%fd2, %f15;
	add.f64 	%fd3, %fd2, 0d3FC24DD2F1A9FBE7;
	div.rn.f64 	%fd4, %fd1, %fd3;
	cvt.rn.f32.f64 	%f16, %fd4;
	sqrt.rn.f32 	%f17, %f16;
	fma.rn.f32 	%f18, %f17, %f16, 0f3F800000;
	cvt.f64.f32 	%fd5, %f18;
	sqrt.rn.f32 	%f19, %f18;
	cvt.f64.f32 	%fd6, %f19;
	add.f64 	%fd7, %fd6, 0d3FC24DD2F1A9FBE7;
	div.rn.f64 	%fd8, %fd5, %fd7;
	cvt.rn.f32.f64 	%f20, %fd8;
	sqrt.rn.f32 	%f21, %f20;
	fma.rn.f32 	%f22, %f21, %f20, 0f3F800000;
	cvt.f64.f32 	%fd9, %f22;
	sqrt.rn.f32 	%f23, %f22;
	cvt.f64.f32 	%fd10, %f23;
	add.f64 	%fd11, %fd10, 0d3FC24DD2F1A9FBE7;
	div.rn.f64 	%fd12, %fd9, %fd11;
	cvt.rn.f32.f64 	%f24, %fd12;
	mul.wide.u32 	%rd3, %r1, 4;
	add.s64 	%rd4, %rd2, %rd3;
	st.global.f32 	[%rd4], %f24;
$L__BB1_2:
	ret;

}


// ===== COMPILED SASS (sm_100) =====

	.target	sm_100

	.elftype	@"ET_EXEC"


//--------------------- .note.nv.tkinfo           --------------------------
	.section	.note.nv.tkinfo,"",@"SHT_NOTE"
	.sectionflags	@"SHF_NOTE_NV_TKINFO"
	.tkinfo
        /*0018*/ 	.word	0x00000002
        /*0030*/ 	.string	""
        /*0030*/ 	.string	"ptxas"
        /*0030*/ 	.string	"Cuda compilation tools, release 13.0, V13.0.88"
        /*0030*/ 	.string	"Build cuda_13.0.r13.0/compiler.36424714_0"
        /*0030*/ 	.string	"-arch sm_100 -m 64 "



//--------------------- .note.nv.cuinfo           --------------------------
	.section	.note.nv.cuinfo,"",@"SHT_NOTE"
	.sectionflags	@"SHF_NOTE_NV_CUINFO"
        /*0018*/ 	.short	0x0002
        /*001a*/ 	.short	0x0064
        /*001c*/ 	.short	0x0082
	.zero		2


//--------------------- .nv.info                  --------------------------
	.section	.nv.info,"",@"SHT_CUDA_INFO"
	.align	4


	//----- nvinfo : EIATTR_REGCOUNT
	.align		4
        /*0000*/ 	.byte	0x04, 0x2f
        /*0002*/ 	.short	(.L_1 - .L_0)
	.align		4
.L_0:
        /*0004*/ 	.word	index@(_ZN32_GLOBAL__N__14f0db26_4_k_cu_main16slightly_computeEPfj)
        /*0008*/ 	.word	0x0000000a


	//----- nvinfo : EIATTR_FRAME_SIZE
	.align		4
.L_1:
        /*000c*/ 	.byte	0x04, 0x11
        /*000e*/ 	.short	(.L_3 - .L_2)
	.align		4
.L_2:
        /*0010*/ 	.word	index@(_ZN32_GLOBAL__N__14f0db26_4_k_cu_main16slightly_computeEPfj)
        /*0014*/ 	.word	0x00000000


	//----- nvinfo : EIATTR_REGCOUNT
	.align		4
.L_3:
        /*0018*/ 	.byte	0x04, 0x2f
        /*001a*/ 	.short	(.L_5 - .L_4)
	.align		4
.L_4:
        /*001c*/ 	.word	index@(_ZN32_GLOBAL__N__14f0db26_4_k_cu_main15heavily_computeEPfj)
        /*0020*/ 	.word	0x00000019


	//----- nvinfo : EIATTR_FRAME_SIZE
	.align		4
.L_5:
        /*0024*/ 	.byte	0x04, 0x11
        /*0026*/ 	.short	(.L_7 - .L_6)
	.align		4
.L_6:
        /*0028*/ 	.word	index@($__internal_1_$__cuda_sm20_sqrt_rn_f32_slowpath)
        /*002c*/ 	.word	0x00000000


	//----- nvinfo : EIATTR_FRAME_SIZE
	.align		4
.L_7:
        /*0030*/ 	.byte	0x04, 0x11
        /*0032*/ 	.short	(.L_9 - .L_8)
	.align		4
.L_8:
        /*0034*/ 	.word	index@($__internal_0_$__cuda_sm20_div_rn_f64_full)
        /*0038*/ 	.word	0x00000000


	//----- nvinfo : EIATTR_FRAME_SIZE
	.align		4
.L_9:
        /*003c*/ 	.byte	0x04, 0x11
        /*003e*/ 	.short	(.L_11 - .L_10)
	.align		4
.L_10:
        /*0040*/ 	.word	index@(_ZN32_GLOBAL__N__14f0db26_4_k_cu_main15heavily_computeEPfj)
        /*0044*/ 	.word	0x00000000


	//----- nvinfo : EIATTR_MIN_STACK_SIZE
	.align		4
.L_11:
        /*0048*/ 	.byte	0x04, 0x12
        /*004a*/ 	.short	(.L_13 - .L_12)
	.align		4
.L_12:
        /*004c*/ 	.word	index@(_ZN32_GLOBAL__N__14f0db26_4_k_cu_main15heavily_computeEPfj)
        /*0050*/ 	.word	0x00000000


	//----- nvinfo : EIATTR_MIN_STACK_SIZE
	.align		4
.L_13:
        /*0054*/ 	.byte	0x04, 0x12
        /*0056*/ 	.short	(.L_15 - .L_14)
	.align		4
.L_14:
        /*0058*/ 	.word	index@(_ZN32_GLOBAL__N__14f0db26_4_k_cu_main16slightly_computeEPfj)
        /*005c*/ 	.word	0x00000000
.L_15:


//--------------------- .nv.compat                --------------------------
	.section	.nv.compat,"",@"SHT_CUDA_COMPAT_INFO"
	.align	4
        /*0000*/ 	.byte	0x02, 0x09, 0x00, 0x00, 0x02, 0x02, 0x01, 0x00, 0x02, 0x05, 0x05, 0x00, 0x03, 0x07, 0x01, 0x01
        /*0010*/ 	.byte	0x02, 0x03, 0x00, 0x00, 0x02, 0x06, 0x01, 0x00, 0x04, 0x0b, 0x08, 0x00, 0x01, 0x00, 0x00, 0x00
        /*0020*/ 	.byte	0x00, 0x00, 0x00, 0x00


//--------------------- .nv.info._ZN32_GLOBAL__N__14f0db26_4_k_cu_main15heavily_computeEPfj --------------------------
	.section	.nv.info._ZN32_GLOBAL__N__14f0db26_4_k_cu_main15heavily_computeEPfj,"",@"SHT_CUDA_INFO"
	.sectionflags	@""
	.align	4


	//----- nvinfo : EIATTR_CUDA_API_VERSION
	.align		4
        /*0000*/ 	.byte	0x04, 0x37
        /*0002*/ 	.short	(.L_17 - .L_16)
.L_16:
        /*0004*/ 	.word	0x00000082


	//----- nvinfo : EIATTR_KPARAM_INFO
	.align		4
.L_17:
        /*0008*/ 	.byte	0x04, 0x17
        /*000a*/ 	.short	(.L_19 - .L_18)
.L_18:
        /*000c*/ 	.word	0x00000000
        /*0010*/ 	.short	0x0001
        /*0012*/ 	.short	0x0008
        /*0014*/ 	.byte	0x00, 0xf0, 0x11, 0x00


	//----- nvinfo : EIATTR_KPARAM_INFO
	.align		4
.L_19:
        /*0018*/ 	.byte	0x04, 0x17
        /*001a*/ 	.short	(.L_21 - .L_20)
.L_20:
        /*001c*/ 	.word	0x00000000
        /*0020*/ 	.short	0x0000
        /*0022*/ 	.short	0x0000
        /*0024*/ 	.byte	0x00, 0xf5, 0x21, 0x00


	//----- nvinfo : EIATTR_SPARSE_MMA_MASK
	.align		4
.L_21:
        /*0028*/ 	.byte	0x03, 0x50
        /*002a*/ 	.short	0x0000


	//----- nvinfo : EIATTR_MAXREG_COUNT
	.align		4
        /*002c*/ 	.byte	0x03, 0x1b
        /*002e*/ 	.short	0x00ff


	//----- nvinfo : EIATTR_MERCURY_ISA_VERSION
	.align		4
        /*0030*/ 	.byte	0x03, 0x5f
        /*0032*/ 	.short	0x0101


	//----- nvinfo : EIATTR_VRC_CTA_INIT_COUNT
	.align		4
        /*0034*/ 	.byte	0x02, 0x4a
	.zero		1
	.zero		1


	//----- nvinfo : EIATTR_EXIT_INSTR_OFFSETS
	.align		4
        /*0038*/ 	.byte	0x04, 0x1c
        /*003a*/ 	.short	(.L_23 - .L_22)


	//   ....[0]....
.L_22:
        /*003c*/ 	.word	0x00000070


	//   ....[1]....
        /*0040*/ 	.word	0x00000d90


	//----- nvinfo : EIATTR_CRS_STACK_SIZE
	.align		4
.L_23:
        /*0044*/ 	.byte	0x04, 0x1e
        /*0046*/ 	.short	(.L_25 - .L_24)
.L_24:
        /*0048*/ 	.word	0x00000000


	//----- nvinfo : EIATTR_CBANK_PARAM_SIZE
	.align		4
.L_25:
        /*004c*/ 	.byte	0x03, 0x19
        /*004e*/ 	.short	0x000c


	//----- nvinfo : EIATTR_PARAM_CBANK
	.align		4
        /*0050*/ 	.byte	0x04, 0x0a
        /*0052*/ 	.short	(.L_27 - .L_26)
	.align		4
.L_26:
        /*0054*/ 	.word	index@(.nv.constant0._ZN32_GLOBAL__N__14f0db26_4_k_cu_main15heavily_computeEPfj)
        /*0058*/ 	.short	0x0380
        /*005a*/ 	.short	0x000c


	//----- nvinfo : EIATTR_SW_WAR
	.align		4
.L_27:
        /*005c*/ 	.byte	0x04, 0x36
        /*005e*/ 	.short	(.L_29 - .L_28)
.L_28:
        /*0060*/ 	.word	0x00000008
.L_29:


//--------------------- .nv.info._ZN32_GLOBAL__N__14f0db26_4_k_cu_main16slightly_computeEPfj --------------------------
	.section	.nv.info._ZN32_GLOBAL__N__14f0db26_4_k_cu_main16slightly_computeEPfj,"",@"SHT_CUDA_INFO"
	.sectionflags	@""
	.align	4


	//----- nvinfo : EIATTR_CUDA_API_VERSION
	.align		4
        /*0000*/ 	.byte	0x04, 0x37
        /*0002*/ 	.short	(.L_31 - .L_30)
.L_30:
        /*0004*/ 	.word	0x00000082


	//----- nvinfo : EIATTR_KPARAM_INFO
	.align		4
.L_31:
        /*0008*/ 	.byte	0x04, 0x17
        /*000a*/ 	.short	(.L_33 - .L_32)
.L_32:
        /*000c*/ 	.word	0x00000000
        /*0010*/ 	.short	0x0001
        /*0012*/ 	.short	0x0008
        /*0014*/ 	.byte	0x00, 0xf0, 0x11, 0x00


	//----- nvinfo : EIATTR_KPARAM_INFO
	.align		4
.L_33:
        /*0018*/ 	.byte	0x04, 0x17
        /*001a*/ 	.short	(.L_35 - .L_34)
.L_34:
        /*001c*/ 	.word	0x00000000
        /*0020*/ 	.short	0x0000
        /*0022*/ 	.short	0x0000
        /*0024*/ 	.byte	0x00, 0xf5, 0x21, 0x00


	//----- nvinfo : EIATTR_SPARSE_MMA_MASK
	.align		4
.L_35:
        /*0028*/ 	.byte	0x03, 0x50
        /*002a*/ 	.short	0x0000


	//----- nvinfo : EIATTR_MAXREG_COUNT
	.align		4
        /*002c*/ 	.byte	0x03, 0x1b
        /*002e*/ 	.short	0x00ff


	//----- nvinfo : EIATTR_MERCURY_ISA_VERSION
	.align		4
        /*0030*/ 	.byte	0x03, 0x5f
        /*0032*/ 	.short	0x0101


	//----- nvinfo : EIATTR_VRC_CTA_INIT_COUNT
	.align		4
        /*0034*/ 	.byte	0x02, 0x4a
	.zero		1
	.zero		1


	//----- nvinfo : EIATTR_EXIT_INSTR_OFFSETS
	.align		4
        /*0038*/ 	.byte	0x04, 0x1c
        /*003a*/ 	.short	(.L_37 - .L_36)


	//   ....[0]....
.L_36:
        /*003c*/ 	.word	0x00000070


	//   ....[1]....
        /*0040*/ 	.word	0x00000110


	//----- nvinfo : EIATTR_CBANK_PARAM_SIZE
	.align		4
.L_37:
        /*0044*/ 	.byte	0x03, 0x19
        /*0046*/ 	.short	0x000c


	//----- nvinfo : EIATTR_PARAM_CBANK
	.align		4
        /*0048*/ 	.byte	0x04, 0x0a
        /*004a*/ 	.short	(.L_39 - .L_38)
	.align		4
.L_38:
        /*004c*/ 	.word	index@(.nv.constant0._ZN32_GLOBAL__N__14f0db26_4_k_cu_main16slightly_computeEPfj)
        /*0050*/ 	.short	0x0380
        /*0052*/ 	.short	0x000c


	//----- nvinfo : EIATTR_SW_WAR
	.align		4
.L_39:
        /*0054*/ 	.byte	0x04, 0x36
        /*0056*/ 	.short	(.L_41 - .L_40)
.L_40:
        /*0058*/ 	.word	0x00000008
.L_41:


//--------------------- .nv.callgraph             --------------------------
	.section	.nv.callgraph,"",@"SHT_CUDA_CALLGRAPH"
	.align	4
	.sectionentsize	8
	.align		4
        /*0000*/ 	.word	0x00000000
	.align		4
        /*0004*/ 	.word	0xffffffff
	.align		4
        /*0008*/ 	.word	0x00000000
	.align		4
        /*000c*/ 	.word	0xfffffffe
	.align		4
        /*0010*/ 	.word	0x00000000
	.align		4
        /*0014*/ 	.word	0xfffffffd
	.align		4
        /*0018*/ 	.word	0x00000000
	.align		4
        /*001c*/ 	.word	0xfffffffc


//--------------------- .text._ZN32_GLOBAL__N__14f0db26_4_k_cu_main15heavily_computeEPfj --------------------------
	.section	.text._ZN32_GLOBAL__N__14f0db26_4_k_cu_main15heavily_computeEPfj,"ax",@progbits
	.align	128
.text._ZN32_GLOBAL__N__14f0db26_4_k_cu_main15heavily_computeEPfj:
        .type           _ZN32_GLOBAL__N__14f0db26_4_k_cu_main15heavily_computeEPfj,@function
        .size           _ZN32_GLOBAL__N__14f0db26_4_k_cu_main15heavily_computeEPfj,(.L_x_33 - _ZN32_GLOBAL__N__14f0db26_4_k_cu_main15heavily_computeEPfj)
        .other          _ZN32_GLOBAL__N__14f0db26_4_k_cu_main15heavily_computeEPfj,@"STO_CUDA_ENTRY STV_DEFAULT"
_ZN32_GLOBAL__N__14f0db26_4_k_cu_main15heavily_computeEPfj:
[----:B------:R-:W-:Y:S01]  /*0000*/  LDC R1, c[0x0][0x37c] ;  /* 0x0000df00ff017b82 */ /* 0x000fe20000000800 */
[----:B------:R-:W0:Y:S07]  /*0010*/  S2R R3, SR_TID.X ;  /* 0x0000000000037919 */ /* 0x000e2e0000002100 */
[----:B------:R-:W0:Y:S01]  /*0020*/  S2UR UR4, SR_CTAID.X ;  /* 0x00000000000479c3 */ /* 0x000e220000002500 */
[----:B------:R-:W1:Y:S07]  /*0030*/  LDCU UR5, c[0x0][0x388] ;  /* 0x00007100ff0577ac */ /* 0x000e6e0008000800 */
[----:B------:R-:W0:Y:S02]  /*0040*/  LDC R4, c[0x0][0x360] ;  /* 0x0000d800ff047b82 */ /* 0x000e240000000800 */
[----:B0-----:R-:W-:-:S05]  /*0050*/  IMAD R4, R4, UR4, R3 ;  /* 0x0000000404047c24 */ /* 0x001fca000f8e0203 */
[----:B-1----:R-:W-:-:S13]  /*0060*/  ISETP.GE.U32.AND P0, PT, R4, UR5, PT ;  /* 0x0000000504007c0c */ /* 0x002fda000bf06070 */
[----:B------:R-:W-:Y:S05]  /*0070*/  @P0 EXIT ;  /* 0x000000000000094d */ /* 0x000fea0003800000 */
[----:B------:R-:W-:Y:S01]  /*0080*/  I2FP.F32.U32 R0, R4 ;  /* 0x0000000400007245 */ /* 0x000fe20000201000 */
[----:B------:R-:W-:Y:S03]  /*0090*/  BSSY.RECONVERGENT B0, `(.L_x_0) ;  /* 0x0000024000007945 */ /* 0x000fe60003800200 */
[----:B------:R-:W-:-:S13]  /*00a0*/  FSETP.GEU.AND P0, PT, |R0|, 1.175494350822287508e-38, PT ;  /* 0x008000000000780b */ /* 0x000fda0003f0e200 */
[----:B------:R-:W-:-:S04]  /*00b0*/  @!P0 FMUL R0, R0, 16777216 ;  /* 0x4b80000000008820 */ /* 0x000fc80000400000 */
[----:B------:R-:W0:Y:S02]  /*00c0*/  MUFU.RSQ R2, R0 ;  /* 0x0000000000027308 */ /* 0x000e240000001400 */
[----:B0-----:R-:W-:-:S04]  /*00d0*/  @!P0 FMUL R2, R2, 4096 ;  /* 0x4580000002028820 */ /* 0x001fc80000400000 */
[----:B------:R-:W-:-:S05]  /*00e0*/  FADD R3, R2, 2 ;  /* 0x4000000002037421 */ /* 0x000fca0000000000 */
[----:B------:R-:W-:-:S13]  /*00f0*/  FSETP.GEU.AND P0, PT, |R3|, 1.175494350822287508e-38, PT ;  /* 0x008000000300780b */ /* 0x000fda0003f0e200 */
[----:B------:R-:W-:-:S04]  /*0100*/  @!P0 FMUL R3, R3, 16777216 ;  /* 0x4b80000003038820 */ /* 0x000fc80000400000 */
[----:B------:R-:W0:Y:S02]  /*0110*/  MUFU.RSQ R5, R3 ;  /* 0x0000000300057308 */ /* 0x000e240000001400 */
[----:B0-----:R-:W-:-:S04]  /*0120*/  @!P0 FMUL R5, R5, 4096 ;  /* 0x4580000005058820 */ /* 0x001fc80000400000 */
[----:B------:R-:W-:-:S04]  /*0130*/  FMUL R2, R2, R5 ;  /* 0x0000000502027220 */ /* 0x000fc80000400000 */
[----:B------:R-:W-:-:S05]  /*0140*/  FMUL R5, R2, R2 ;  /* 0x0000000202057220 */ /* 0x000fca0000400000 */
[----:B------:R-:W-:-:S13]  /*0150*/  FSETP.GEU.AND P0, PT, R5, 1.175494350822287508e-38, PT ;  /* 0x008000000500780b */ /* 0x000fda0003f0e000 */
[----:B------:R-:W-:-:S04]  /*0160*/  @!P0 FMUL R5, R5, 16777216 ;  /* 0x4b80000005058820 */ /* 0x000fc80000400000 */
[----:B------:R-:W0:Y:S02]  /*0170*/  MUFU.RSQ R7, R5 ;  /* 0x0000000500077308 */ /* 0x000e240000001400 */
[----:B0-----:R-:W-:-:S04]  /*0180*/  @!P0 FMUL R7, R7, 4096 ;  /* 0x4580000007078820 */ /* 0x001fc80000400000 */
[----:B------:R-:W-:-:S04]  /*0190*/  FMUL R2, R2, R7 ;  /* 0x0000000702027220 */ /* 0x000fc80000400000 */
[----:B------:R-:W-:-:S04]  /*01a0*/  FMUL R7, R2, 0.5 ;  /* 0x3f00000002077820 */ /* 0x000fc80000400000 */
[----:B------:R-:W-:-:S05]  /*01b0*/  FMUL R7, R2, R7 ;  /* 0x0000000702077220 */ /* 0x000fca0000400000 */
[----:B------:R-:W-:-:S13]  /*01c0*/  FSETP.GEU.AND P0, PT, |R7|, 1.175494350822287508e-38, PT ;  /* 0x008000000700780b */ /* 0x000fda0003f0e200 */
[----:B------:R-:W-:-:S04]  /*01d0*/  @!P0 FMUL R7, R7, 16777216 ;  /* 0x4b80000007078820 */ /* 0x000fc80000400000 */
[----:B------:R-:W0:Y:S02]  /*01e0*/  MUFU.RSQ R3, R7 ;  /* 0x0000000700037308 */ /* 0x000e240000001400 */
[----:B0-----:R-:W-:-:S04]  /*01f0*/  @!P0 FMUL R3, R3, 4096 ;  /* 0x4580000003038820 */ /* 0x001fc80000400000 */
[----:B------:R-:W-:-:S04]  /*0200*/  FMUL R0, R2, R3 ;  /* 0x0000000302007220 */ /* 0x000fc80000400000 */
[----:B------:R-:W-:Y:S01]  /*0210*/  VIADD R2, R0, 0xf3000000 ;  /* 0xf300000000027836 */ /* 0x000fe20000000000 */
[----:B------:R0:W1:Y:S04]  /*0220*/  MUFU.RSQ R3, R0 ;  /* 0x0000000000037308 */ /* 0x0000680000001400 */
[----:B------:R-:W-:-:S13]  /*0230*/  ISETP.GT.U32.AND P0, PT, R2, 0x727fffff, PT ;  /* 0x727fffff0200780c */ /* 0x000fda0003f04070 */
[----:B01----:R-:W-:Y:S05]  /*0240*/  @!P0 BRA `(.L_x_1) ;  /* 0x0000000000108947 */ /* 0x003fea0003800000 */
[----:B------:R-:W-:-:S07]  /*0250*/  MOV R10, 0x270 ;  /* 0x00000270000a7802 */ /* 0x000fce0000000f00 */
[----:B------:R-:W-:Y:S05]  /*0260*/  CALL.REL.NOINC `($__internal_1_$__cuda_sm20_sqrt_rn_f32_slowpath) ;  /* 0x0000001000487944 */ /* 0x000fea0003c00000 */
[----:B------:R-:W-:Y:S01]  /*0270*/  IMAD.MOV.U32 R3, RZ, RZ, R5 ;  /* 0x000000ffff037224 */ /* 0x000fe200078e0005 */
[----:B------:R-:W-:Y:S06]  /*0280*/  BRA `(.L_x_2) ;  /* 0x0000000000107947 */ /* 0x000fec0003800000 */
.L_x_1:
[----:B------:R-:W-:Y:S01]  /*0290*/  FMUL.FTZ R5, R0, R3 ;  /* 0x0000000300057220 */ /* 0x000fe20000410000 */
[----:B------:R-:W-:-:S03]  /*02a0*/  FMUL.FTZ R3, R3, 0.5 ;  /* 0x3f00000003037820 */ /* 0x000fc60000410000 */
[----:B------:R-:W-:-:S04]  /*02b0*/  FFMA R2, -R5, R5, R0 ;  /* 0x0000000505027223 */ /* 0x000fc80000000100 */
[----:B------:R-:W-:-:S07]  /*02c0*/  FFMA R3, R2, R3, R5 ;  /* 0x0000000302037223 */ /* 0x000fce0000000005 */
.L_x_2:
[----:B------:R-:W-:Y:S05]  /*02d0*/  BSYNC.RECONVERGENT B0 ;  /* 0x0000000000007941 */ /* 0x000fea0003800200 */
.L_x_0:
[----:B------:R-:W-:Y:S01]  /*02e0*/  FFMA R3, R0, R3, 1 ;  /* 0x3f80000000037423 */ /* 0x000fe20000000003 */
[----:B------:R-:W-:Y:S03]  /*02f0*/  BSSY.RECONVERGENT B0, `(.L_x_3) ;  /* 0x000000f000007945 */ /* 0x000fe60003800200 */
[----:B------:R0:W1:Y:S01]  /*0300*/  MUFU.RSQ R2, R3 ;  /* 0x0000000300027308 */ /* 0x0000620000001400 */
[----:B------:R-:W-:-:S04]  /*0310*/  IADD3 R0, PT, PT, R3, -0xd000000, RZ ;  /* 0xf300000003007810 */ /* 0x000fc80007ffe0ff */
[----:B------:R-:W-:-:S03]  /*0320*/  ISETP.GT.U32.AND P0, PT, R0, 0x727fffff, PT ;  /* 0x727fffff0000780c */ /* 0x000fc60003f04070 */
[----:B------:R0:W2:Y:S10]  /*0330*/  F2F.F64.F32 R6, R3 ;  /* 0x0000000300067310 */ /* 0x0000b40000201800 */
[----:B01----:R-:W-:Y:S05]  /*0340*/  @!P0 BRA `(.L_x_4) ;  /* 0x0000000000148947 */ /* 0x003fea0003800000 */
[----:B------:R-:W-:Y:S01]  /*0350*/  IMAD.MOV.U32 R0, RZ, RZ, R3 ;  /* 0x000000ffff007224 */ /* 0x000fe200078e0003 */
[----:B------:R-:W-:-:S07]  /*0360*/  MOV R10, 0x380 ;  /* 0x00000380000a7802 */ /* 0x000fce0000000f00 */
[----:B--2---:R-:W-:Y:S05]  /*0370*/  CALL.REL.NOINC `($__internal_1_$__cuda_sm20_sqrt_rn_f32_slowpath) ;  /* 0x0000001000047944 */ /* 0x004fea0003c00000 */
[----:B------:R-:W-:Y:S01]  /*0380*/  IMAD.MOV.U32 R0, RZ, RZ, R5 ;  /* 0x000000ffff007224 */ /* 0x000fe200078e0005 */
[----:B------:R-:W-:Y:S06]  /*0390*/  BRA `(.L_x_5) ;  /* 0x0000000000107947 */ /* 0x000fec0003800000 */
.L_x_4:
[----:B------:R-:W-:Y:S01]  /*03a0*/  FMUL.FTZ R0, R3, R2 ;  /* 0x0000000203007220 */ /* 0x000fe20000410000 */
[----:B------:R-:W-:-:S03]  /*03b0*/  FMUL.FTZ R2, R2, 0.5 ;  /* 0x3f00000002027820 */ /* 0x000fc60000410000 */
[----:B------:R-:W-:-:S04]  /*03c0*/  FFMA R3, -R0, R0, R3 ;  /* 0x0000000000037223 */ /* 0x000fc80000000103 */
[----:B------:R-:W-:-:S07]  /*03d0*/  FFMA R0, R3, R2, R0 ;  /* 0x0000000203007223 */ /* 0x000fce0000000000 */
.L_x_5:
[----:B------:R-:W-:Y:S05]  /*03e0*/  BSYNC.RECONVERGENT B0 ;  /* 0x0000000000007941 */ /* 0x000fea0003800200 */
.L_x_3:
[----:B------:R-:W0:Y:S01]  /*03f0*/  F2F.F64.F32 R8, R0 ;  /* 0x0000000000087310 */ /* 0x000e220000201800 */
[----:B------:R-:W-:Y:S01]  /*0400*/  UMOV UR4, 0xf1a9fbe7 ;  /* 0xf1a9fbe700047882 */ /* 0x000fe20000000000 */
[----:B------:R-:W-:Y:S01]  /*0410*/  UMOV UR5, 0x3fc24dd2 ;  /* 0x3fc24dd200057882 */ /* 0x000fe20000000000 */
[----:B------:R-:W-:Y:S01]  /*0420*/  MOV R2, 0x1 ;  /* 0x0000000100027802 */ /* 0x000fe20000000f00 */
[----:B------:R-:W-:Y:S01]  /*0430*/  BSSY.RECONVERGENT B0, `(.L_x_6) ;  /* 0x0000016000007945 */ /* 0x000fe20003800200 */
[----:B--2---:R-:W-:Y:S01]  /*0440*/  FSETP.GEU.AND P1, PT, |R7|, 6.5827683646048100446e-37, PT ;  /* 0x036000000700780b */ /* 0x004fe20003f2e200 */
[----:B0-----:R-:W-:-:S06]  /*0450*/  DADD R8, R8, UR4 ;  /* 0x0000000408087e29 */ /* 0x001fcc0008000000 */
[----:B------:R-:W0:Y:S02]  /*0460*/  MUFU.RCP64H R3, R9 ;  /* 0x0000000900037308 */ /* 0x000e240000001800 */
[----:B0-----:R-:W-:-:S08]  /*0470*/  DFMA R10, -R8, R2, 1 ;  /* 0x3ff00000080a742b */ /* 0x001fd00000000102 */
[----:B------:R-:W-:-:S08]  /*0480*/  DFMA R10, R10, R10, R10 ;  /* 0x0000000a0a0a722b */ /* 0x000fd0000000000a */
[----:B------:R-:W-:-:S08]  /*0490*/  DFMA R10, R2, R10, R2 ;  /* 0x0000000a020a722b */ /* 0x000fd00000000002 */
[----:B------:R-:W-:-:S08]  /*04a0*/  DFMA R2, -R8, R10, 1 ;  /* 0x3ff000000802742b */ /* 0x000fd0000000010a */
[----:B------:R-:W-:-:S08]  /*04b0*/  DFMA R2, R10, R2, R10 ;  /* 0x000000020a02722b */ /* 0x000fd0000000000a */
[----:B------:R-:W-:-:S08]  /*04c0*/  DMUL R10, R6, R2 ;  /* 0x00000002060a7228 */ /* 0x000fd00000000000 */
[----:B------:R-:W-:-:S08]  /*04d0*/  DFMA R12, -R8, R10, R6 ;  /* 0x0000000a080c722b */ /* 0x000fd00000000106 */
[----:B------:R-:W-:-:S10]  /*04e0*/  DFMA R2, R2, R12, R10 ;  /* 0x0000000c0202722b */ /* 0x000fd4000000000a */
[----:B------:R-:W-:-:S05]  /*04f0*/  FFMA R0, RZ, R9, R3 ;  /* 0x00000009ff007223 */ /* 0x000fca0000000003 */
[----:B------:R-:W-:-:S13]  /*0500*/  FSETP.GT.AND P0, PT, |R0|, 1.469367938527859385e-39, PT ;  /* 0x001000000000780b */ /* 0x000fda0003f04200 */
[----:B------:R-:W-:Y:S05]  /*0510*/  @P0 BRA P1, `(.L_x_7) ;  /* 0x00000000001c0947 */ /* 0x000fea0000800000 */
[----:B------:R-:W-:Y:S01]  /*0520*/  IMAD.MOV.U32 R10, RZ, RZ, R7 ;  /* 0x000000ffff0a7224 */ /* 0x000fe200078e0007 */
[----:B------:R-:W-:Y:S01]  /*0530*/  MOV R7, R9 ;  /* 0x0000000900077202 */ /* 0x000fe20000000f00 */
[----:B------:R-:W-:Y:S01]  /*0540*/  IMAD.MOV.U32 R5, RZ, RZ, R6 ;  /* 0x000000ffff057224 */ /* 0x000fe200078e0006 */
[----:B------:R-:W-:-:S07]  /*0550*/  MOV R0, 0x570 ;  /* 0x0000057000007802 */ /* 0x000fce0000000f00 */
[----:B------:R-:W-:Y:S05]  /*0560*/  CALL.REL.NOINC `($__internal_0_$__cuda_sm20_div_rn_f64_full) ;  /* 0x00000008000c7944 */ /* 0x000fea0003c00000 */
[----:B------:R-:W-:Y:S02]  /*0570*/  IMAD.MOV.U32 R2, RZ, RZ, R12 ;  /* 0x000000ffff027224 */ /* 0x000fe400078e000c */
[----:B------:R-:W-:-:S07]  /*0580*/  IMAD.MOV.U32 R3, RZ, RZ, R13 ;  /* 0x000000ffff037224 */ /* 0x000fce00078e000d */
.L_x_7:
[----:B------:R-:W-:Y:S05]  /*0590*/  BSYNC.RECONVERGENT B0 ;  /* 0x0000000000007941 */ /* 0x000fea0003800200 */
.L_x_6:
[----:B------:R-:W0:Y:S01]  /*05a0*/  F2F.F32.F64 R7, R2 ;  /* 0x0000000200077310 */ /* 0x000e220000301000 */
[----:B------:R-:W-:Y:S01]  /*05b0*/  BSSY.RECONVERGENT B0, `(.L_x_8) ;  /* 0x000000e000007945 */ /* 0x000fe20003800200 */
[----:B0-----:R-:W-:-:S06]  /*05c0*/  IADD3 R0, PT, PT, R7, -0xd000000, RZ ;  /* 0xf300000007007810 */ /* 0x001fcc0007ffe0ff */
[----:B------:R0:W1:Y:S01]  /*05d0*/  MUFU.RSQ R6, R7 ;  /* 0x0000000700067308 */ /* 0x0000620000001400 */
[----:B------:R-:W-:-:S13]  /*05e0*/  ISETP.GT.U32.AND P0, PT, R0, 0x727fffff, PT ;  /* 0x727fffff0000780c */ /* 0x000fda0003f04070 */
[----:B0-----:R-:W-:Y:S05]  /*05f0*/  @!P0 BRA `(.L_x_9) ;  /* 0x0000000000148947 */ /* 0x001fea0003800000 */
[----:B------:R-:W-:Y:S01]  /*0600*/  IMAD.MOV.U32 R0, RZ, RZ, R7 ;  /* 0x000000ffff007224 */ /* 0x000fe200078e0007 */
[----:B------:R-:W-:-:S07]  /*0610*/  MOV R10, 0x630 ;  /* 0x00000630000a7802 */ /* 0x000fce0000000f00 */
[----:B-1----:R-:W-:Y:S05]  /*0620*/  CALL.REL.NOINC `($__internal_1_$__cuda_sm20_sqrt_rn_f32_slowpath) ;  /* 0x0000000c00587944 */ /* 0x002fea0003c00000 */
[----:B------:R-:W-:Y:S01]  /*0630*/  IMAD.MOV.U32 R0, RZ, RZ, R5 ;  /* 0x000000ffff007224 */ /* 0x000fe200078e0005 */
[----:B------:R-:W-:Y:S06]  /*0640*/  BRA `(.L_x_10) ;  /* 0x0000000000107947 */ /* 0x000fec0003800000 */
.L_x_9:
[----:B-1----:R-:W-:Y:S01]  /*0650*/  FMUL.FTZ R0, R7, R6 ;  /* 0x0000000607007220 */ /* 0x002fe20000410000 */
[----:B------:R-:W-:-:S03]  /*0660*/  FMUL.FTZ R2, R6, 0.5 ;  /* 0x3f00000006027820 */ /* 0x000fc60000410000 */
[----:B------:R-:W-:-:S04]  /*0670*/  FFMA R3, -R0, R0, R7 ;  /* 0x0000000000037223 */ /* 0x000fc80000000107 */
[----:B------:R-:W-:-:S07]  /*0680*/  FFMA R0, R3, R2, R0 ;  /* 0x0000000203007223 */ /* 0x000fce0000000000 */
.L_x_10:
[----:B------:R-:W-:Y:S05]  /*0690*/  BSYNC.RECONVERGENT B0 ;  /* 0x0000000000007941 */ /* 0x000fea0003800200 */
.L_x_8:
        /* <DEDUP_REMOVED lines=12> */
.L_x_12:
[----:B------:R-:W-:Y:S01]  /*0760*/  FMUL.FTZ R0, R3, R2 ;  /* 0x0000000203007220 */ /* 0x000fe20000410000 */
[----:B------:R-:W-:-:S03]  /*0770*/  FMUL.FTZ R2, R2, 0.5 ;  /* 0x3f00000002027820 */ /* 0x000fc60000410000 */
[----:B------:R-:W-:-:S04]  /*0780*/  FFMA R3, -R0, R0, R3 ;  /* 0x0000000000037223 */ /* 0x000fc80000000103 */
[----:B------:R-:W-:-:S07]  /*0790*/  FFMA R0, R3, R2, R0 ;  /* 0x0000000203007223 */ /* 0x000fce0000000000 */
.L_x_13:
[----:B------:R-:W-:Y:S05]  /*07a0*/  BSYNC.RECONVERGENT B0 ;  /* 0x0000000000007941 */ /* 0x000fea0003800200 */
.L_x_11:
        /* <DEDUP_REMOVED lines=26> */
.L_x_15:
[----:B------:R-:W-:Y:S05]  /*0950*/  BSYNC.RECONVERGENT B0 ;  /* 0x0000000000007941 */ /* 0x000fea0003800200 */
.L_x_14:
        /* <DEDUP_REMOVED lines=11> */
.L_x_17:
[----:B-1----:R-:W-:Y:S01]  /*0a10*/  FMUL.FTZ R0, R7, R6 ;  /* 0x0000000607007220 */ /* 0x002fe20000410000 */
[----:B------:R-:W-:-:S03]  /*0a20*/  FMUL.FTZ R2, R6, 0.5 ;  /* 0x3f00000006027820 */ /* 0x000fc60000410000 */
[----:B------:R-:W-:-:S04]  /*0a30*/  FFMA R3, -R0, R0, R7 ;  /* 0x0000000000037223 */ /* 0x000fc80000000107 */
[----:B------:R-:W-:-:S07]  /*0a40*/  FFMA R0, R3, R2, R0 ;  /* 0x0000000203007223 */ /* 0x000fce0000000000 */
.L_x_18:
[----:B------:R-:W-:Y:S05]  /*0a50*/  BSYNC.RECONVERGENT B0 ;  /* 0x0000000000007941 */ /* 0x000fea0003800200 */
.L_x_16:
[----:B------:R-:W-:Y:S01]  /*0a60*/  FFMA R3, R7, R0, 1 ;  /* 0x3f80000007037423 */ /* 0x000fe20000000000 */
[----:B------:R-:W-:Y:S03]  /*0a70*/  BSSY.RECONVERGENT B0, `(.L_x_19) ;  /* 0x0000011000007945 */ /* 0x000fe60003800200 */
[----:B------:R0:W1:Y:S01]  /*0a80*/  MUFU.RSQ R2, R3 ;  /* 0x0000000300027308 */ /* 0x0000620000001400 */
[----:B------:R-:W-:-:S04]  /*0a90*/  IADD3 R0, PT, PT, R3, -0xd000000, RZ ;  /* 0xf300000003007810 */ /* 0x000fc80007ffe0ff */
[----:B------:R-:W-:-:S03]  /*0aa0*/  ISETP.GT.U32.AND P0, PT, R0, 0x727fffff, PT ;  /* 0x727fffff0000780c */ /* 0x000fc60003f04070 */
[----:B------:R0:W2:Y:S10]  /*0ab0*/  F2F.F64.F32 R6, R3 ;  /* 0x0000000300067310 */ /* 0x0000b40000201800 */
[----:B01----:R-:W-:Y:S05]  /*0ac0*/  @!P0 BRA `(.L_x_20) ;  /* 0x00000000001c8947 */ /* 0x003fea0003800000 */
[----:B------:R-:W-:Y:S01]  /*0ad0*/  BSSY.RECONVERGENT B1, `(.L_x_21) ;  /* 0x0000004000017945 */ /* 0x000fe20003800200 */
[----:B------:R-:W-:Y:S01]  /*0ae0*/  IMAD.MOV.U32 R0, RZ, RZ, R3 ;  /* 0x000000ffff007224 */ /* 0x000fe200078e0003 */
[----:B------:R-:W-:-:S07]  /*0af0*/  MOV R10, 0xb10 ;  /* 0x00000b10000a7802 */ /* 0x000fce0000000f00 */
[----:B--2---:R-:W-:Y:S05]  /*0b00*/  CALL.REL.NOINC `($__internal_1_$__cuda_sm20_sqrt_rn_f32_slowpath) ;  /* 0x0000000800207944 */ /* 0x004fea0003c00000 */
[----:B------:R-:W-:Y:S05]  /*0b10*/  BSYNC.RECONVERGENT B1 ;  /* 0x0000000000017941 */ /* 0x000fea0003800200 */
.L_x_21:
[----:B------:R-:W-:Y:S01]  /*0b20*/  IMAD.MOV.U32 R0, RZ, RZ, R5 ;  /* 0x000000ffff007224 */ /* 0x000fe200078e0005 */
[----:B------:R-:W-:Y:S06]  /*0b30*/  BRA `(.L_x_22) ;  /* 0x0000000000107947 */ /* 0x000fec0003800000 */
.L_x_20:
[----:B------:R-:W-:Y:S01]  /*0b40*/  FMUL.FTZ R0, R3, R2 ;  /* 0x0000000203007220 */ /* 0x000fe20000410000 */
[----:B------:R-:W-:-:S03]  /*0b50*/  FMUL.FTZ R2, R2, 0.5 ;  /* 0x3f00000002027820 */ /* 0x000fc60000410000 */
[----:B------:R-:W-:-:S04]  /*0b60*/  FFMA R3, -R0, R0, R3 ;  /* 0x0000000000037223 */ /* 0x000fc80000000103 */
[----:B------:R-:W-:-:S07]  /*0b70*/  FFMA R0, R3, R2, R0 ;  /* 0x0000000203007223 */ /* 0x000fce0000000000 */
.L_x_22:
[----:B------:R-:W-:Y:S05]  /*0b80*/  BSYNC.RECONVERGENT B0 ;  /* 0x0000000000007941 */ /* 0x000fea0003800200 */
.L_x_19:
[----:B------:R-:W0:Y:S01]  /*0b90*/  F2F.F64.F32 R8, R0 ;  /* 0x0000000000087310 */ /* 0x000e220000201800 */
[----:B------:R-:W-:Y:S01]  /*0ba0*/  UMOV UR4, 0xf1a9fbe7 ;  /* 0xf1a9fbe700047882 */ /* 0x000fe20000000000 */
[----:B------:R-:W-:Y:S01]  /*0bb0*/  UMOV UR5, 0x3fc24dd2 ;  /* 0x3fc24dd200057882 */ /* 0x000fe20000000000 */
[----:B------:R-:W-:Y:S01]  /*0bc0*/  MOV R2, 0x1 ;  /* 0x0000000100027802 */ /* 0x000fe20000000f00 */
[----:B------:R-:W-:Y:S01]  /*0bd0*/  BSSY.RECONVERGENT B0, `(.L_x_23) ;  /* 0x0000017000007945 */ /* 0x000fe20003800200 */
[----:B--2---:R-:W-:Y:S01]  /*0be0*/  FSETP.GEU.AND P1, PT, |R7|, 6.5827683646048100446e-37, PT ;  /* 0x036000000700780b */ /* 0x004fe20003f2e200 */
[----:B0-----:R-:W-:Y:S01]  /*0bf0*/  DADD R8, R8, UR4 ;  /* 0x0000000408087e29 */ /* 0x001fe20008000000 */
[----:B------:R-:W0:Y:S05]  /*0c00*/  LDCU.64 UR4, c[0x0][0x358] ;  /* 0x00006b00ff0477ac */ /* 0x000e2a0008000a00 */
[----:B------:R-:W1:Y:S02]  /*0c10*/  MUFU.RCP64H R3, R9 ;  /* 0x0000000900037308 */ /* 0x000e640000001800 */
[----:B-1----:R-:W-:-:S08]  /*0c20*/  DFMA R10, -R8, R2, 1 ;  /* 0x3ff00000080a742b */ /* 0x002fd00000000102 */
        /* <DEDUP_REMOVED lines=9> */
[----:B0-----:R-:W-:Y:S05]  /*0cc0*/  @P0 BRA P1, `(.L_x_24) ;  /* 0x00000000001c0947 */ /* 0x001fea0000800000 */
[----:B------:R-:W-:Y:S01]  /*0cd0*/  IMAD.MOV.U32 R10, RZ, RZ, R7 ;  /* 0x000000ffff0a7224 */ /* 0x000fe200078e0007 */
[----:B------:R-:W-:Y:S01]  /*0ce0*/  MOV R7, R9 ;  /* 0x0000000900077202 */ /* 0x000fe20000000f00 */
[----:B------:R-:W-:Y:S01]  /*0cf0*/  IMAD.MOV.U32 R5, RZ, RZ, R6 ;  /* 0x000000ffff057224 */ /* 0x000fe200078e0006 */
[----:B------:R-:W-:-:S07]  /*0d00*/  MOV R0, 0xd20 ;  /* 0x00000d2000007802 */ /* 0x000fce0000000f00 */
[----:B------:R-:W-:Y:S05]  /*0d10*/  CALL.REL.NOINC `($__internal_0_$__cuda_sm20_div_rn_f64_full) ;  /* 0x0000000000207944 */ /* 0x000fea0003c00000 */
[----:B------:R-:W-:Y:S02]  /*0d20*/  IMAD.MOV.U32 R2, RZ, RZ, R12 ;  /* 0x000000ffff027224 */ /* 0x000fe400078e000c */
[----:B------:R-:W-:-:S07]  /*0d30*/  IMAD.MOV.U32 R3, RZ, RZ, R13 ;  /* 0x000000ffff037224 */ /* 0x000fce00078e000d */
.L_x_24:
[----:B------:R-:W-:Y:S05]  /*0d40*/  BSYNC.RECONVERGENT B0 ;  /* 0x0000000000007941 */ /* 0x000fea0003800200 */
.L_x_23:
[----:B------:R-:W0:Y:S01]  /*0d50*/  LDC.64 R6, c[0x0][0x380] ;  /* 0x0000e000ff067b82 */ /* 0x000e220000000a00 */
[----:B------:R-:W1:Y:S01]  /*0d60*/  F2F.F32.F64 R3, R2 ;  /* 0x0000000200037310 */ /* 0x000e620000301000 */
[----:B0-----:R-:W-:-:S05]  /*0d70*/  IMAD.WIDE.U32 R4, R4, 0x4, R6 ;  /* 0x0000000404047825 */ /* 0x001fca00078e0006 */
[----:B-1----:R-:W-:Y:S01]  /*0d80*/  STG.E desc[UR4][R4.64], R3 ;  /* 0x0000000304007986 */ /* 0x002fe2000c101904 */
[----:B------:R-:W-:Y:S05]  /*0d90*/  EXIT ;  /* 0x000000000000794d */ /* 0x000fea0003800000 */
        .weak           $__internal_0_$__cuda_sm20_div_rn_f64_full
        .type           $__internal_0_$__cuda_sm20_div_rn_f64_full,@function
        .size           $__internal_0_$__cuda_sm20_div_rn_f64_full,($__internal_1_$__cuda_sm20_sqrt_rn_f32_slowpath - $__internal_0_$__cuda_sm20_div_rn_f64_full)
$__internal_0_$__cuda_sm20_div_rn_f64_full:
[C---:B------:R-:W-:Y:S01]  /*0da0*/  FSETP.GEU.AND P0, PT, |R7|.reuse, 1.469367938527859385e-39, PT ;  /* 0x001000000700780b */ /* 0x040fe20003f0e200 */
[----:B------:R-:W-:Y:S01]  /*0db0*/  IMAD.MOV.U32 R9, RZ, RZ, R10 ;  /* 0x000000ffff097224 */ /* 0x000fe200078e000a */
[----:B------:R-:W-:Y:S01]  /*0dc0*/  LOP3.LUT R2, R7, 0x800fffff, RZ, 0xc0, !PT ;  /* 0x800fffff07027812 */ /* 0x000fe200078ec0ff */
[----:B------:R-:W-:Y:S01]  /*0dd0*/  HFMA2 R16, -RZ, RZ, 0, 5.9604644775390625e-08 ;  /* 0x00000001ff107431 */ /* 0x000fe200000001ff */
[----:B------:R-:W-:Y:S01]  /*0de0*/  MOV R6, R8 ;  /* 0x0000000800067202 */ /* 0x000fe20000000f00 */
[----:B------:R-:W-:Y:S01]  /*0df0*/  BSSY.RECONVERGENT B1, `(.L_x_25) ;  /* 0x0000056000017945 */ /* 0x000fe20003800200 */
[----:B------:R-:W-:Y:S01]  /*0e00*/  LOP3.LUT R3, R2, 0x3ff00000, RZ, 0xfc, !PT ;  /* 0x3ff0000002037812 */ /* 0x000fe200078efcff */
[----:B------:R-:W-:Y:S01]  /*0e10*/  IMAD.MOV.U32 R2, RZ, RZ, R8 ;  /* 0x000000ffff027224 */ /* 0x000fe200078e0008 */
[----:B------:R-:W-:Y:S02]  /*0e20*/  FSETP.GEU.AND P2, PT, |R9|, 1.469367938527859385e-39, PT ;  /* 0x001000000900780b */ /* 0x000fe40003f4e200 */
[----:B------:R-:W-:-:S02]  /*0e30*/  MOV R8, R5 ;  /* 0x0000000500087202 */ /* 0x000fc40000000f00 */
[----:B------:R-:W-:Y:S01]  /*0e40*/  LOP3.LUT R5, R9, 0x7ff00000, RZ, 0xc0, !PT ;  /* 0x7ff0000009057812 */ /* 0x000fe200078ec0ff */
[----:B------:R-:W-:Y:S01]  /*0e50*/  @!P0 DMUL R2, R6, 8.98846567431157953865e+307 ;  /* 0x7fe0000006028828 */ /* 0x000fe20000000000 */
[----:B------:R-:W-:-:S04]  /*0e60*/  LOP3.LUT R14, R7, 0x7ff00000, RZ, 0xc0, !PT ;  /* 0x7ff00000070e7812 */ /* 0x000fc800078ec0ff */
[----:B------:R-:W-:Y:S01]  /*0e70*/  ISETP.GE.U32.AND P1, PT, R5, R14, PT ;  /* 0x0000000e0500720c */ /* 0x000fe20003f26070 */
[----:B------:R-:W0:Y:S02]  /*0e80*/  MUFU.RCP64H R17, R3 ;  /* 0x0000000300117308 */ /* 0x000e240000001800 */
[----:B------:R-:W-:Y:S01]  /*0e90*/  @!P2 LOP3.LUT R12, R7, 0x7ff00000, RZ, 0xc0, !PT ;  /* 0x7ff00000070ca812 */ /* 0x000fe200078ec0ff */
[----:B------:R-:W-:-:S03]  /*0ea0*/  @!P2 IMAD.MOV.U32 R18, RZ, RZ, RZ ;  /* 0x000000ffff12a224 */ /* 0x000fc600078e00ff */
[----:B------:R-:W-:Y:S01]  /*0eb0*/  @!P2 ISETP.GE.U32.AND P3, PT, R5, R12, PT ;  /* 0x0000000c0500a20c */ /* 0x000fe20003f66070 */
[----:B------:R-:W-:-:S05]  /*0ec0*/  IMAD.MOV.U32 R12, RZ, RZ, 0x1ca00000 ;  /* 0x1ca00000ff0c7424 */ /* 0x000fca00078e00ff */
[----:B------:R-:W-:-:S04]  /*0ed0*/  @!P2 SEL R13, R12, 0x63400000, !P3 ;  /* 0x634000000c0da807 */ /* 0x000fc80005800000 */
[----:B------:R-:W-:Y:S01]  /*0ee0*/  @!P2 LOP3.LUT R13, R13, 0x80000000, R9, 0xf8, !PT ;  /* 0x800000000d0da812 */ /* 0x000fe200078ef809 */
[----:B0-----:R-:W-:-:S03]  /*0ef0*/  DFMA R10, R16, -R2, 1 ;  /* 0x3ff00000100a742b */ /* 0x001fc60000000802 */
[----:B------:R-:W-:-:S05]  /*0f00*/  @!P2 LOP3.LUT R19, R13, 0x100000, RZ, 0xfc, !PT ;  /* 0x001000000d13a812 */ /* 0x000fca00078efcff */
[----:B------:R-:W-:-:S08]  /*0f10*/  DFMA R10, R10, R10, R10 ;  /* 0x0000000a0a0a722b */ /* 0x000fd0000000000a */
[----:B------:R-:W-:Y:S01]  /*0f20*/  DFMA R16, R16, R10, R16 ;  /* 0x0000000a1010722b */ /* 0x000fe20000000010 */
[----:B------:R-:W-:Y:S02]  /*0f30*/  SEL R11, R12, 0x63400000, !P1 ;  /* 0x634000000c0b7807 */ /* 0x000fe40004800000 */
[----:B------:R-:W-:Y:S02]  /*0f40*/  MOV R10, R8 ;  /* 0x00000008000a7202 */ /* 0x000fe40000000f00 */
[----:B------:R-:W-:-:S03]  /*0f50*/  LOP3.LUT R11, R11, 0x800fffff, R9, 0xf8, !PT ;  /* 0x800fffff0b0b7812 */ /* 0x000fc600078ef809 */
[----:B------:R-:W-:-:S03]  /*0f60*/  DFMA R20, R16, -R2, 1 ;  /* 0x3ff000001014742b */ /* 0x000fc60000000802 */
[----:B------:R-:W-:-:S05]  /*0f70*/  @!P2 DFMA R10, R10, 2, -R18 ;  /* 0x400000000a0aa82b */ /* 0x000fca0000000812 */
[----:B------:R-:W-:Y:S01]  /*0f80*/  DFMA R16, R16, R20, R16 ;  /* 0x000000141010722b */ /* 0x000fe20000000010 */
[----:B------:R-:W-:Y:S01]  /*0f90*/  MOV R21, R5 ;  /* 0x0000000500157202 */ /* 0x000fe20000000f00 */
[----:B------:R-:W-:Y:S01]  /*0fa0*/  IMAD.MOV.U32 R20, RZ, RZ, R14 ;  /* 0x000000ffff147224 */ /* 0x000fe200078e000e */
[----:B------:R-:W-:Y:S02]  /*0fb0*/  @!P0 LOP3.LUT R20, R3, 0x7ff00000, RZ, 0xc0, !PT ;  /* 0x7ff0000003148812 */ /* 0x000fe400078ec0ff */
[----:B------:R-:W-:-:S03]  /*0fc0*/  @!P2 LOP3.LUT R21, R11, 0x7ff00000, RZ, 0xc0, !PT ;  /* 0x7ff000000b15a812 */ /* 0x000fc600078ec0ff */
[----:B------:R-:W-:Y:S01]  /*0fd0*/  DMUL R18, R16, R10 ;  /* 0x0000000a10127228 */ /* 0x000fe20000000000 */
[----:B------:R-:W-:Y:S01]  /*0fe0*/  VIADD R22, R20, 0xffffffff ;  /* 0xffffffff14167836 */ /* 0x000fe20000000000 */
[----:B------:R-:W-:-:S04]  /*0ff0*/  IADD3 R13, PT, PT, R21, -0x1, RZ ;  /* 0xffffffff150d7810 */ /* 0x000fc80007ffe0ff */
[----:B------:R-:W-:Y:S02]  /*1000*/  ISETP.GT.U32.AND P0, PT, R13, 0x7feffffe, PT ;  /* 0x7feffffe0d00780c */ /* 0x000fe40003f04070 */
[----:B------:R-:W-:Y:S02]  /*1010*/  DFMA R14, R18, -R2, R10 ;  /* 0x80000002120e722b */ /* 0x000fe4000000000a */
[----:B------:R-:W-:-:S06]  /*1020*/  ISETP.GT.U32.OR P0, PT, R22, 0x7feffffe, P0 ;  /* 0x7feffffe1600780c */ /* 0x000fcc0000704470 */
[----:B------:R-:W-:-:S07]  /*1030*/  DFMA R14, R16, R14, R18 ;  /* 0x0000000e100e722b */ /* 0x000fce0000000012 */
[----:B------:R-:W-:Y:S05]  /*1040*/  @P0 BRA `(.L_x_26) ;  /* 0x00000000006c0947 */ /* 0x000fea0003800000 */
[----:B------:R-:W-:-:S04]  /*1050*/  LOP3.LUT R16, R7, 0x7ff00000, RZ, 0xc0, !PT ;  /* 0x7ff0000007107812 */ /* 0x000fc800078ec0ff */
[CC--:B------:R-:W-:Y:S02]  /*1060*/  VIADDMNMX R8, R5.reuse, -R16.reuse, 0xb9600000, !PT ;  /* 0xb960000005087446 */ /* 0x0c0fe40007800910 */
[----:B------:R-:W-:Y:S02]  /*1070*/  ISETP.GE.U32.AND P0, PT, R5, R16, PT ;  /* 0x000000100500720c */ /* 0x000fe40003f06070 */
[----:B------:R-:W-:Y:S02]  /*1080*/  VIMNMX R8, PT, PT, R8, 0x46a00000, PT ;  /* 0x46a0000008087848 */ /* 0x000fe40003fe0100 */
[----:B------:R-:W-:-:S04]  /*1090*/  SEL R5, R12, 0x63400000, !P0 ;  /* 0x634000000c057807 */ /* 0x000fc80004000000 */
[----:B------:R-:W-:Y:S02]  /*10a0*/  IADD3 R5, PT, PT, -R5, R8, RZ ;  /* 0x0000000805057210 */ /* 0x000fe40007ffe1ff */
[----:B------:R-:W-:-:S03]  /*10b0*/  MOV R8, RZ ;  /* 0x000000ff00087202 */ /* 0x000fc60000000f00 */
[----:B------:R-:W-:-:S06]  /*10c0*/  VIADD R9, R5, 0x7fe00000 ;  /* 0x7fe0000005097836 */ /* 0x000fcc0000000000 */
[----:B------:R-:W-:-:S10]  /*10d0*/  DMUL R12, R14, R8 ;  /* 0x000000080e0c7228 */ /* 0x000fd40000000000 */
[----:B------:R-:W-:-:S13]  /*10e0*/  FSETP.GTU.AND P0, PT, |R13|, 1.469367938527859385e-39, PT ;  /* 0x001000000d00780b */ /* 0x000fda0003f0c200 */
[----:B------:R-:W-:Y:S05]  /*10f0*/  @P0 BRA `(.L_x_27) ;  /* 0x0000000000940947 */ /* 0x000fea0003800000 */
[----:B------:R-:W-:Y:S01]  /*1100*/  DFMA R2, R14, -R2, R10 ;  /* 0x800000020e02722b */ /* 0x000fe2000000000a */
[----:B------:R-:W-:-:S09]  /*1110*/  IMAD.MOV.U32 R8, RZ, RZ, RZ ;  /* 0x000000ffff087224 */ /* 0x000fd200078e00ff */
[C---:B------:R-:W-:Y:S02]  /*1120*/  FSETP.NEU.AND P0, PT, R3.reuse, RZ, PT ;  /* 0x000000ff0300720b */ /* 0x040fe40003f0d000 */
[----:B------:R-:W-:-:S04]  /*1130*/  LOP3.LUT R7, R3, 0x80000000, R7, 0x48, !PT ;  /* 0x8000000003077812 */ /* 0x000fc800078e4807 */
[----:B------:R-:W-:-:S07]  /*1140*/  LOP3.LUT R9, R7, R9, RZ, 0xfc, !PT ;  /* 0x0000000907097212 */ /* 0x000fce00078efcff */
[----:B------:R-:W-:Y:S05]  /*1150*/  @!P0 BRA `(.L_x_27) ;  /* 0x00000000007c8947 */ /* 0x000fea0003800000 */
[----:B------:R-:W-:Y:S01]  /*1160*/  IADD3 R3, PT, PT, -R5, RZ, RZ ;  /* 0x000000ff05037210 */ /* 0x000fe20007ffe1ff */
[----:B------:R-:W-:Y:S01]  /*1170*/  IMAD.MOV.U32 R2, RZ, RZ, RZ ;  /* 0x000000ffff027224 */ /* 0x000fe200078e00ff */
[----:B------:R-:W-:-:S05]  /*1180*/  DMUL.RP R8, R14, R8 ;  /* 0x000000080e087228 */ /* 0x000fca0000008000 */
[----:B------:R-:W-:-:S05]  /*1190*/  DFMA R2, R12, -R2, R14 ;  /* 0x800000020c02722b */ /* 0x000fca000000000e */
[----:B------:R-:W-:Y:S02]  /*11a0*/  LOP3.LUT R7, R9, R7, RZ, 0x3c, !PT ;  /* 0x0000000709077212 */ /* 0x000fe400078e3cff */
[----:B------:R-:W-:-:S04]  /*11b0*/  IADD3 R2, PT, PT, -R5, -0x43300000, RZ ;  /* 0xbcd0000005027810 */ /* 0x000fc80007ffe1ff */
[----:B------:R-:W-:-:S04]  /*11c0*/  FSETP.NEU.AND P0, PT, |R3|, R2, PT ;  /* 0x000000020300720b */ /* 0x000fc80003f0d200 */
[----:B------:R-:W-:Y:S02]  /*11d0*/  FSEL R12, R8, R12, !P0 ;  /* 0x0000000c080c7208 */ /* 0x000fe40004000000 */
[----:B------:R-:W-:Y:S01]  /*11e0*/  FSEL R13, R7, R13, !P0 ;  /* 0x0000000d070d7208 */ /* 0x000fe20004000000 */
[----:B------:R-:W-:Y:S06]  /*11f0*/  BRA `(.L_x_27) ;  /* 0x0000000000547947 */ /* 0x000fec0003800000 */
.L_x_26:
[----:B------:R-:W-:-:S14]  /*1200*/  DSETP.NAN.AND P0, PT, R8, R8, PT ;  /* 0x000000080800722a */ /* 0x000fdc0003f08000 */
[----:B------:R-:W-:Y:S05]  /*1210*/  @P0 BRA `(.L_x_28) ;  /* 0x0000000000440947 */ /* 0x000fea0003800000 */
[----:B------:R-:W-:-:S14]  /*1220*/  DSETP.NAN.AND P0, PT, R6, R6, PT ;  /* 0x000000060600722a */ /* 0x000fdc0003f08000 */
[----:B------:R-:W-:Y:S05]  /*1230*/  @P0 BRA `(.L_x_29) ;  /* 0x0000000000300947 */ /* 0x000fea0003800000 */
[----:B------:R-:W-:Y:S01]  /*1240*/  ISETP.NE.AND P0, PT, R21, R20, PT ;  /* 0x000000141500720c */ /* 0x000fe20003f05270 */
[----:B------:R-:W-:Y:S01]  /*1250*/  IMAD.MOV.U32 R13, RZ, RZ, -0x80000 ;  /* 0xfff80000ff0d7424 */ /* 0x000fe200078e00ff */
[----:B------:R-:W-:-:S11]  /*1260*/  MOV R12, 0x0 ;  /* 0x00000000000c7802 */ /* 0x000fd60000000f00 */
[----:B------:R-:W-:Y:S05]  /*1270*/  @!P0 BRA `(.L_x_27) ;  /* 0x0000000000348947 */ /* 0x000fea0003800000 */
[----:B------:R-:W-:Y:S02]  /*1280*/  ISETP.NE.AND P0, PT, R21, 0x7ff00000, PT ;  /* 0x7ff000001500780c */ /* 0x000fe40003f05270 */
[----:B------:R-:W-:Y:S02]  /*1290*/  LOP3.LUT R13, R9, 0x80000000, R7, 0x48, !PT ;  /* 0x80000000090d7812 */ /* 0x000fe400078e4807 */
[----:B------:R-:W-:-:S13]  /*12a0*/  ISETP.EQ.OR P0, PT, R20, RZ, !P0 ;  /* 0x000000ff1400720c */ /* 0x000fda0004702670 */
[----:B------:R-:W-:Y:S02]  /*12b0*/  @P0 LOP3.LUT R2, R13, 0x7ff00000, RZ, 0xfc, !PT ;  /* 0x7ff000000d020812 */ /* 0x000fe400078efcff */
[----:B------:R-:W-:Y:S01]  /*12c0*/  @!P0 MOV R12, RZ ;  /* 0x000000ff000c8202 */ /* 0x000fe20000000f00 */
[----:B------:R-:W-:Y:S01]  /*12d0*/  @P0 IMAD.MOV.U32 R12, RZ, RZ, RZ ;  /* 0x000000ffff0c0224 */ /* 0x000fe200078e00ff */
[----:B------:R-:W-:Y:S01]  /*12e0*/  @P0 MOV R13, R2 ;  /* 0x00000002000d0202 */ /* 0x000fe20000000f00 */
[----:B------:R-:W-:Y:S06]  /*12f0*/  BRA `(.L_x_27) ;  /* 0x0000000000147947 */ /* 0x000fec0003800000 */
.L_x_29:
[----:B------:R-:W-:Y:S01]  /*1300*/  LOP3.LUT R13, R7, 0x80000, RZ, 0xfc, !PT ;  /* 0x00080000070d7812 */ /* 0x000fe200078efcff */
[----:B------:R-:W-:Y:S01]  /*1310*/  IMAD.MOV.U32 R12, RZ, RZ, R6 ;  /* 0x000000ffff0c7224 */ /* 0x000fe200078e0006 */
[----:B------:R-:W-:Y:S06]  /*1320*/  BRA `(.L_x_27) ;  /* 0x0000000000087947 */ /* 0x000fec0003800000 */
.L_x_28:
[----:B------:R-:W-:Y:S02]  /*1330*/  LOP3.LUT R13, R9, 0x80000, RZ, 0xfc, !PT ;  /* 0x00080000090d7812 */ /* 0x000fe400078efcff */
[----:B------:R-:W-:-:S07]  /*1340*/  MOV R12, R8 ;  /* 0x00000008000c7202 */ /* 0x000fce0000000f00 */
.L_x_27:
[----:B------:R-:W-:Y:S05]  /*1350*/  BSYNC.RECONVERGENT B1 ;  /* 0x0000000000017941 */ /* 0x000fea0003800200 */
.L_x_25:
[----:B------:R-:W-:Y:S02]  /*1360*/  HFMA2 R3, -RZ, RZ, 0, 0 ;  /* 0x00000000ff037431 */ /* 0x000fe400000001ff */
[----:B------:R-:W-:-:S04]  /*1370*/  IMAD.MOV.U32 R2, RZ, RZ, R0 ;  /* 0x000000ffff027224 */ /* 0x000fc800078e0000 */
[----:B------:R-:W-:Y:S05]  /*1380*/  RET.REL.NODEC R2 `(_ZN32_GLOBAL__N__14f0db26_4_k_cu_main15heavily_computeEPfj) ;  /* 0xffffffec021c7950 */ /* 0x000fea0003c3ffff */
        .weak           $__internal_1_$__cuda_sm20_sqrt_rn_f32_slowpath
        .type           $__internal_1_$__cuda_sm20_sqrt_rn_f32_slowpath,@function
        .size           $__internal_1_$__cuda_sm20_sqrt_rn_f32_slowpath,(.L_x_33 - $__internal_1_$__cuda_sm20_sqrt_rn_f32_slowpath)
$__internal_1_$__cuda_sm20_sqrt_rn_f32_slowpath:
[----:B------:R-:W-:-:S13]  /*1390*/  LOP3.LUT P0, RZ, R0, 0x7fffffff, RZ, 0xc0, !PT ;  /* 0x7fffffff00ff7812 */ /* 0x000fda000780c0ff */
[----:B------:R-:W-:Y:S01]  /*13a0*/  @!P0 IMAD.MOV.U32 R2, RZ, RZ, R0 ;  /* 0x000000ffff028224 */ /* 0x000fe200078e0000 */
[----:B------:R-:W-:Y:S06]  /*13b0*/  @!P0 BRA `(.L_x_30) ;  /* 0x0000000000408947 */ /* 0x000fec0003800000 */
[----:B------:R-:W-:-:S13]  /*13c0*/  FSETP.GEU.FTZ.AND P0, PT, R0, RZ, PT ;  /* 0x000000ff0000720b */ /* 0x000fda0003f1e000 */
[----:B------:R-:W-:Y:S01]  /*13d0*/  @!P0 MOV R2, 0x7fffffff ;  /* 0x7fffffff00028802 */ /* 0x000fe20000000f00 */
[----:B------:R-:W-:Y:S06]  /*13e0*/  @!P0 BRA `(.L_x_30) ;  /* 0x0000000000348947 */ /* 0x000fec0003800000 */
[----:B------:R-:W-:-:S13]  /*13f0*/  FSETP.GTU.FTZ.AND P0, PT, |R0|, +INF , PT ;  /* 0x7f8000000000780b */ /* 0x000fda0003f1c200 */
[----:B------:R-:W-:Y:S01]  /*1400*/  @P0 FADD.FTZ R2, R0, 1 ;  /* 0x3f80000000020421 */ /* 0x000fe20000010000 */
[----:B------:R-:W-:Y:S06]  /*1410*/  @P0 BRA `(.L_x_30) ;  /* 0x0000000000280947 */ /* 0x000fec0003800000 */
[----:B------:R-:W-:-:S13]  /*1420*/  FSETP.NEU.FTZ.AND P0, PT, |R0|, +INF , PT ;  /* 0x7f8000000000780b */ /* 0x000fda0003f1d200 */
[----:B------:R-:W-:-:S04]  /*1430*/  @P0 FFMA R3, R0, 1.84467440737095516160e+19, RZ ;  /* 0x5f80000000030823 */ /* 0x000fc800000000ff */
[----:B------:R-:W0:Y:S02]  /*1440*/  @P0 MUFU.RSQ R2, R3 ;  /* 0x0000000300020308 */ /* 0x000e240000001400 */
[----:B0-----:R-:W-:Y:S01]  /*1450*/  @P0 FMUL.FTZ R8, R3, R2 ;  /* 0x0000000203080220 */ /* 0x001fe20000410000 */
[----:B------:R-:W-:Y:S01]  /*1460*/  @P0 FMUL.FTZ R9, R2, 0.5 ;  /* 0x3f00000002090820 */ /* 0x000fe20000410000 */
[----:B------:R-:W-:Y:S02]  /*1470*/  @!P0 IMAD.MOV.U32 R2, RZ, RZ, R0 ;  /* 0x000000ffff028224 */ /* 0x000fe400078e0000 */
[----:B------:R-:W-:-:S04]  /*1480*/  @P0 FADD.FTZ R5, -R8, -RZ ;  /* 0x800000ff08050221 */ /* 0x000fc80000010100 */
[----:B------:R-:W-:-:S04]  /*1490*/  @P0 FFMA R5, R8, R5, R3 ;  /* 0x0000000508050223 */ /* 0x000fc80000000003 */
[----:B------:R-:W-:-:S04]  /*14a0*/  @P0 FFMA R5, R5, R9, R8 ;  /* 0x0000000905050223 */ /* 0x000fc80000000008 */
[----:B------:R-:W-:-:S07]  /*14b0*/  @P0 FMUL.FTZ R2, R5, 2.3283064365386962891e-10 ;  /* 0x2f80000005020820 */ /* 0x000fce0000410000 */
.L_x_30:
[----:B------:R-:W-:Y:S01]  /*14c0*/  HFMA2 R3, -RZ, RZ, 0, 0 ;  /* 0x00000000ff037431 */ /* 0x000fe200000001ff */
[----:B------:R-:W-:Y:S01]  /*14d0*/  MOV R5, R2 ;  /* 0x0000000200057202 */ /* 0x000fe20000000f00 */
[----:B------:R-:W-:-:S04]  /*14e0*/  IMAD.MOV.U32 R2, RZ, RZ, R10 ;  /* 0x000000ffff027224 */ /* 0x000fc800078e000a */
[----:B------:R-:W-:Y:S05]  /*14f0*/  RET.REL.NODEC R2 `(_ZN32_GLOBAL__N__14f0db26_4_k_cu_main15heavily_computeEPfj) ;  /* 0xffffffe802c07950 */ /* 0x000fea0003c3ffff */
.L_x_31:
[----:B------:R-:W-:-:S00]  /*1500*/  BRA `(.L_x_31) ;  /* 0xfffffffc00fc7947 */ /* 0x000fc0000383ffff */
[----:B------:R-:W-:-:S00]  /*1510*/  NOP ;  /* 0x0000000000007918 */ /* 0x000fc00000000000 */
        /* <DEDUP_REMOVED lines=14> */
.L_x_33:


//--------------------- .text._ZN32_GLOBAL__N__14f0db26_4_k_cu_main16slightly_computeEPfj --------------------------
	.section	.text._ZN32_GLOBAL__N__14f0db26_4_k_cu_main16slightly_computeEPfj,"ax",@progbits
	.align	128
.text._ZN32_GLOBAL__N__14f0db26_4_k_cu_main16slightly_computeEPfj:
        .type           _ZN32_GLOBAL__N__14f0db26_4_k_cu_main16slightly_computeEPfj,@function
        .size           _ZN32_GLOBAL__N__14f0db26_4_k_cu_main16slightly_computeEPfj,(.L_x_36 - _ZN32_GLOBAL__N__14f0db26_4_k_cu_main16slightly_computeEPfj)
        .other          _ZN32_GLOBAL__N__14f0db26_4_k_cu_main16slightly_computeEPfj,@"STO_CUDA_ENTRY STV_DEFAULT"
_ZN32_GLOBAL__N__14f0db26_4_k_cu_main16slightly_computeEPfj:
        /* <DEDUP_REMOVED lines=9> */
[----:B------:R-:W0:Y:S01]  /*0090*/  LDC.64 R2, c[0x0][0x380] ;  /* 0x0000e000ff027b82 */ /* 0x000e220000000a00 */
[----:B------:R-:W1:Y:S02]  /*00a0*/  LDCU.64 UR4, c[0x0][0x358] ;  /* 0x00006b00ff0477ac */ /* 0x000e640008000a00 */
[----:B------:R-:W-:-:S13]  /*00b0*/  FSETP.GEU.AND P0, PT, |R0|, 1.175494350822287508e-38, PT ;  /* 0x008000000000780b */ /* 0x000fda0003f0e200 */
[----:B------:R-:W-:-:S04]  /*00c0*/  @!P0 FMUL R0, R0, 16777216 ;  /* 0x4b80000000008820 */ /* 0x000fc80000400000 */
[----:B------:R-:W2:Y:S01]  /*00d0*/  MUFU.RSQ R7, R0 ;  /* 0x0000000000077308 */ /* 0x000ea20000001400 */
[----:B0-----:R-:W-:-:S04]  /*00e0*/  IMAD.WIDE.U32 R2, R5, 0x4, R2 ;  /* 0x0000000405027825 */ /* 0x001fc800078e0002 */
[----:B--2---:R-:W-:-:S05]  /*00f0*/  @!P0 FMUL R7, R7, 4096 ;  /* 0x4580000007078820 */ /* 0x004fca0000400000 */
[----:B-1----:R-:W-:Y:S01]  /*0100*/  STG.E desc[UR4][R2.64], R7 ;  /* 0x0000000702007986 */ /* 0x002fe2000c101904 */
[----:B------:R-:W-:Y:S05]  /*0110*/  EXIT ;  /* 0x000000000000794d */ /* 0x000fea0003800000 */
.L_x_32:
        /* <DEDUP_REMOVED lines=14> */
.L_x_36:


//--------------------- .nv.shared.reserved.0     --------------------------
	.section	.nv.shared.reserved.0,"aw",@nobits
	.weak		__nv_reservedSMEM_offset_0_alias
	.size		__nv_reservedSMEM_offset_0_alias, 0, 64
	.other		__nv_reservedSMEM_offset_0_alias,@"STO_CUDA_RESERVED_SHARED STV_DEFAULT"
__nv_reservedSMEM_offset_0_alias:
	.zero		0
	.zero		64


//--------------------- .nv.constant0._ZN32_GLOBAL__N__14f0db26_4_k_cu_main15heavily_computeEPfj --------------------------
	.section	.nv.constant0._ZN32_GLOBAL__N__14f0db26_4_k_cu_main15heavily_computeEPfj,"a",@progbits
	.sectionflags	@""
	.align	4
.nv.constant0._ZN32_GLOBAL__N__14f0db26_4_k_cu_main15heavily_computeEPfj:
	.zero		908


//--------------------- .nv.constant0._ZN32_GLOBAL__N__14f0db26_4_k_cu_main16slightly_computeEPfj --------------------------
	.section	.nv.constant0._ZN32_GLOBAL__N__14f0db26_4_k_cu_main16slightly_computeEPfj,"a",@progbits
	.sectionflags	@""
	.align	4
.nv.constant0._ZN32_GLOBAL__N__14f0db26_4_k_cu_main16slightly_computeEPfj:
	.zero		908


//--------------------- SYMBOLS --------------------------

	.type		.nv.reservedSmem.offset0,@object
	.size		.nv.reservedSmem.offset0,0x4
